	.headerflags	@"EF_CUDA_TEXMODE_UNIFIED EF_CUDA_64BIT_ADDRESS EF_CUDA_ACCELERATORS EF_CUDA_SM90 EF_CUDA_VIRTUAL_SM(EF_CUDA_SM90)"
	.elftype	@"ET_EXEC"


//--------------------- .nv.info                  --------------------------
	.section	.nv.info,"",@"SHT_CUDA_INFO"
	.align	4


	//----- nvinfo : EIATTR_REGCOUNT
	.align		4
        /*0000*/ 	.byte	0x04, 0x2f
        /*0002*/ 	.short	(.L_1 - .L_0)
	.align		4
.L_0:
        /*0004*/ 	.word	index@(triton_poi_fused_clone_0)
        /*0008*/ 	.word	0x0000000f


	//----- nvinfo : EIATTR_MIN_STACK_SIZE
	.align		4
.L_1:
        /*000c*/ 	.byte	0x04, 0x12
        /*000e*/ 	.short	(.L_3 - .L_2)
	.align		4
.L_2:
        /*0010*/ 	.word	index@(triton_poi_fused_clone_0)
        /*0014*/ 	.word	0x00000000


	//----- nvinfo : EIATTR_FRAME_SIZE
	.align		4
.L_3:
        /*0018*/ 	.byte	0x04, 0x11
        /*001a*/ 	.short	(.L_5 - .L_4)
	.align		4
.L_4:
        /*001c*/ 	.word	index@(triton_poi_fused_clone_0)
        /*0020*/ 	.word	0x00000000


	//----- nvinfo : EIATTR_MIN_STACK_SIZE
	.align		4
.L_5:
        /*0024*/ 	.byte	0x04, 0x12
        /*0026*/ 	.short	(.L_7 - .L_6)
	.align		4
.L_6:
        /*0028*/ 	.word	index@(triton_poi_fused_clone_0)
        /*002c*/ 	.word	0x00000000
.L_7:


//--------------------- .nv.info.triton_poi_fused_clone_0 --------------------------
	.section	.nv.info.triton_poi_fused_clone_0,"",@"SHT_CUDA_INFO"
	.sectionflags	@""
	.align	4


	//----- nvinfo : EIATTR_CUDA_API_VERSION
	.align		4
        /*0000*/ 	.byte	0x04, 0x37
        /*0002*/ 	.short	(.L_9 - .L_8)
.L_8:
        /*0004*/ 	.word	0x0000007c


	//----- nvinfo : EIATTR_KPARAM_INFO
	.align		4
.L_9:
        /*0008*/ 	.byte	0x04, 0x17
        /*000a*/ 	.short	(.L_11 - .L_10)
.L_10:
        /*000c*/ 	.word	0x00000000
        /*0010*/ 	.short	0x0003
        /*0012*/ 	.short	0x0014
        /*0014*/ 	.byte	0x00, 0xf0, 0x11, 0x00


	//----- nvinfo : EIATTR_KPARAM_INFO
	.align		4
.L_11:
        /*0018*/ 	.byte	0x04, 0x17
        /*001a*/ 	.short	(.L_13 - .L_12)
.L_12:
        /*001c*/ 	.word	0x00000000
        /*0020*/ 	.short	0x0002
        /*0022*/ 	.short	0x0010
        /*0024*/ 	.byte	0x00, 0xf0, 0x11, 0x00


	//----- nvinfo : EIATTR_KPARAM_INFO
	.align		4
.L_13:
        /*0028*/ 	.byte	0x04, 0x17
        /*002a*/ 	.short	(.L_15 - .L_14)
.L_14:
        /*002c*/ 	.word	0x00000000
        /*0030*/ 	.short	0x0001
        /*0032*/ 	.short	0x0008
        /*0034*/ 	.byte	0x00, 0xf4, 0x21, 0x00


	//----- nvinfo : EIATTR_KPARAM_INFO
	.align		4
.L_15:
        /*0038*/ 	.byte	0x04, 0x17
        /*003a*/ 	.short	(.L_17 - .L_16)
.L_16:
        /*003c*/ 	.word	0x00000000
        /*0040*/ 	.short	0x0000
        /*0042*/ 	.short	0x0000
        /*0044*/ 	.byte	0x00, 0xf4, 0x21, 0x00


	//----- nvinfo : EIATTR_SPARSE_MMA_MASK
	.align		4
.L_17:
        /*0048*/ 	.byte	0x03, 0x50
        /*004a*/ 	.short	0x0000


	//----- nvinfo : EIATTR_MAXREG_COUNT
	.align		4
        /*004c*/ 	.byte	0x03, 0x1b
        /*004e*/ 	.short	0x00ff


	//----- nvinfo : EIATTR_EXIT_INSTR_OFFSETS
	.align		4
        /*0050*/ 	.byte	0x04, 0x1c
        /*0052*/ 	.short	(.L_19 - .L_18)


	//   ....[0]....
.L_18:
        /*0054*/ 	.word	0x00000320


	//   ....[1]....
        /*0058*/ 	.word	0x00000390


	//----- nvinfo : EIATTR_REQNTID
	.align		4
.L_19:
        /*005c*/ 	.byte	0x04, 0x10
        /*005e*/ 	.short	(.L_21 - .L_20)
.L_20:
        /*0060*/ 	.word	0x00000020
        /*0064*/ 	.word	0x00000001
        /*0068*/ 	.word	0x00000001


	//----- nvinfo : EIATTR_CBANK_PARAM_SIZE
	.align		4
.L_21:
        /*006c*/ 	.byte	0x03, 0x19
        /*006e*/ 	.short	0x0018


	//----- nvinfo : EIATTR_PARAM_CBANK
	.align		4
        /*0070*/ 	.byte	0x04, 0x0a
        /*0072*/ 	.short	(.L_23 - .L_22)
	.align		4
.L_22:
        /*0074*/ 	.word	index@(.nv.constant0.triton_poi_fused_clone_0)
        /*0078*/ 	.short	0x0210
        /*007a*/ 	.short	0x0018


	//----- nvinfo : EIATTR_SW_WAR
	.align		4
.L_23:
        /*007c*/ 	.byte	0x04, 0x36
        /*007e*/ 	.short	(.L_25 - .L_24)
.L_24:
        /*0080*/ 	.word	0x00000008
.L_25:


//--------------------- .nv.callgraph             --------------------------
	.section	.nv.callgraph,"",@"SHT_CUDA_CALLGRAPH"
	.align	4
	.sectionentsize	8
	.align		4
        /*0000*/ 	.word	0x00000000
	.align		4
        /*0004*/ 	.word	0xffffffff
	.align		4
        /*0008*/ 	.word	0x00000000
	.align		4
        /*000c*/ 	.word	0xfffffffe
	.align		4
        /*0010*/ 	.word	0x00000000
	.align		4
        /*0014*/ 	.word	0xfffffffd
	.align		4
        /*0018*/ 	.word	0x00000000
	.align		4
        /*001c*/ 	.word	0xfffffffc


//--------------------- .text.triton_poi_fused_clone_0 --------------------------
	.section	.text.triton_poi_fused_clone_0,"ax",@progbits
	.sectionflags	@"SHF_BARRIERS=1"
	.align	128
        .global         triton_poi_fused_clone_0
        .type           triton_poi_fused_clone_0,@function
        .size           triton_poi_fused_clone_0,(.L_x_1 - triton_poi_fused_clone_0)
        .other          triton_poi_fused_clone_0,@"STO_CUDA_ENTRY STV_DEFAULT"
triton_poi_fused_clone_0:
.text.triton_poi_fused_clone_0:
[----:B------:R-:W0:Y:S02]  /*0000*/  LDC R1, c[0x0][0x28] ;  /* 0x00000a00ff017b82 */ /* 0x000e240000000800 */
[----:B------:R-:W1:Y:S01]  /*0010*/  S2R R0, SR_CTAID.Y ;  /* 0x0000000000007919 */ /* 0x000e620000002600 */
[----:B------:R-:W2:Y:S01]  /*0020*/  LDC.64 R2, c[0x0][0x210] ;  /* 0x00008400ff027b82 */ /* 0x000ea20000000a00 */
[----:B------:R-:W-:Y:S01]  /*0030*/  ULDC.64 UR6, c[0x0][0x208] ;  /* 0x0000820000067ab9 */ /* 0x000fe20000000a00 */
[----:B------:R-:W3:Y:S01]  /*0040*/  S2R R12, SR_TID.X ;  /* 0x00000000000c7919 */ /* 0x000ee20000002100 */
[----:B------:R-:W4:Y:S01]  /*0050*/  S2R R6, SR_CTAID.X ;  /* 0x0000000000067919 */ /* 0x000f220000002500 */
[----:B-1----:R-:W-:Y:S02]  /*0060*/  IMAD.SHL.U32 R0, R0, 0x10, RZ ;  /* 0x0000001000007824 */ /* 0x002fe400078e00ff */
[----:B---3--:R-:W-:Y:S01]  /*0070*/  IMAD.SHL.U32 R5, R12, 0x2, RZ ;  /* 0x000000020c057824 */ /* 0x008fe200078e00ff */
[----:B------:R-:W-:Y:S01]  /*0080*/  SHF.R.U32.HI R9, RZ, 0x3, R12 ;  /* 0x00000003ff097819 */ /* 0x000fe2000001160c */
[----:B----4-:R-:W-:-:S03]  /*0090*/  IMAD.SHL.U32 R6, R6, 0x4, RZ ;  /* 0x0000000406067824 */ /* 0x010fc600078e00ff */
[----:B------:R-:W-:Y:S02]  /*00a0*/  LOP3.LUT R4, R0, 0xe, R5, 0xf8, !PT ;  /* 0x0000000e00047812 */ /* 0x000fe400078ef805 */
[----:B------:R-:W-:Y:S02]  /*00b0*/  SGXT.U32 R9, R9, 0x2 ;  /* 0x000000020909781a */ /* 0x000fe40000000000 */
[----:B------:R-:W-:-:S04]  /*00c0*/  SHF.R.S32.HI R7, RZ, 0x1f, R4 ;  /* 0x0000001fff077819 */ /* 0x000fc80000011404 */
[----:B------:R-:W-:Y:S02]  /*00d0*/  LEA.HI R8, R7, R4, RZ, 0x2 ;  /* 0x0000000407087211 */ /* 0x000fe400078f10ff */
[----:B------:R-:W-:Y:S02]  /*00e0*/  LOP3.LUT R7, R6, R9, RZ, 0xfc, !PT ;  /* 0x0000000906077212 */ /* 0x000fe400078efcff */
[----:B------:R-:W-:Y:S02]  /*00f0*/  LOP3.LUT R11, R8, 0xfffffffc, RZ, 0xc0, !PT ;  /* 0xfffffffc080b7812 */ /* 0x000fe400078ec0ff */
[----:B------:R-:W-:Y:S02]  /*0100*/  ISETP.GE.AND P0, PT, R7, 0x4, PT ;  /* 0x000000040700780c */ /* 0x000fe40003f06270 */
[----:B------:R-:W-:Y:S01]  /*0110*/  SHF.R.S32.HI R8, RZ, 0x2, R8 ;  /* 0x00000002ff087819 */ /* 0x000fe20000011408 */
[C---:B------:R-:W-:Y:S01]  /*0120*/  IMAD.IADD R10, R4.reuse, 0x1, -R11 ;  /* 0x00000001040a7824 */ /* 0x040fe200078e0a0b */
[----:B------:R-:W-:-:S03]  /*0130*/  ISETP.LT.AND P0, PT, R4, 0x10, !P0 ;  /* 0x000000100400780c */ /* 0x000fc60004701270 */
[----:B------:R-:W-:Y:S01]  /*0140*/  IMAD R7, R7, 0xc, R10 ;  /* 0x0000000c07077824 */ /* 0x000fe200078e020a */
[----:B------:R-:W-:-:S03]  /*0150*/  CS2R R10, SRZ ;  /* 0x00000000000a7805 */ /* 0x000fc6000001ff00 */
[----:B------:R-:W-:-:S04]  /*0160*/  IMAD R7, R8, 0x30, R7 ;  /* 0x0000003008077824 */ /* 0x000fc800078e0207 */
[----:B--2---:R-:W-:-:S05]  /*0170*/  IMAD.WIDE R2, R7, 0x4, R2 ;  /* 0x0000000407027825 */ /* 0x004fca00078e0202 */
[----:B------:R1:W2:Y:S01]  /*0180*/  @P0 LDG.E.EL.64 R10, desc[UR6][R2.64] ;  /* 0x00000006020a0981 */ /* 0x0002a2000c2e1b00 */
[----:B------:R-:W3:Y:S01]  /*0190*/  S2UR UR5, SR_CgaCtaId ;  /* 0x00000000000579c3 */ /* 0x000ee20000008800 */
[----:B------:R-:W-:Y:S01]  /*01a0*/  IMAD.SHL.U32 R4, R12, 0x8, RZ ;  /* 0x000000080c047824 */ /* 0x000fe200078e00ff */
[----:B------:R-:W-:Y:S01]  /*01b0*/  UMOV UR4, 0x400 ;  /* 0x0000040000047882 */ /* 0x000fe20000000000 */
[----:B------:R-:W-:Y:S02]  /*01c0*/  SHF.R.U32.HI R7, RZ, 0x1, R12 ;  /* 0x00000001ff077819 */ /* 0x000fe4000001160c */
[----:B------:R-:W-:Y:S02]  /*01d0*/  LOP3.LUT R6, R6, 0x2, R5, 0xf8, !PT ;  /* 0x0000000206067812 */ /* 0x000fe400078ef805 */
[----:B------:R-:W-:Y:S02]  /*01e0*/  LOP3.LUT R4, R4, 0x38, RZ, 0xc0, !PT ;  /* 0x0000003804047812 */ /* 0x000fe400078ec0ff */
[----:B------:R-:W-:-:S02]  /*01f0*/  SGXT.U32 R7, R7, 0x4 ;  /* 0x000000040707781a */ /* 0x000fc40000000000 */
[C---:B------:R-:W-:Y:S02]  /*0200*/  LOP3.LUT R9, R4.reuse, R9, RZ, 0xfc, !PT ;  /* 0x0000000904097212 */ /* 0x040fe400078efcff */
[C---:B-1----:R-:W-:Y:S02]  /*0210*/  LOP3.LUT R2, R4.reuse, 0x4, RZ, 0xfc, !PT ;  /* 0x0000000404027812 */ /* 0x042fe400078efcff */
[-C--:B------:R-:W-:Y:S02]  /*0220*/  LEA.HI R4, R4, R9.reuse, RZ, 0x1e ;  /* 0x0000000904047211 */ /* 0x080fe400078ff0ff */
[----:B------:R-:W-:Y:S02]  /*0230*/  LEA.HI R2, R2, R9, RZ, 0x1e ;  /* 0x0000000902027211 */ /* 0x000fe400078ff0ff */
[----:B------:R-:W-:Y:S02]  /*0240*/  LOP3.LUT R7, R0, R7, RZ, 0xfc, !PT ;  /* 0x0000000700077212 */ /* 0x000fe400078efcff */
[----:B------:R-:W-:-:S02]  /*0250*/  ISETP.GE.AND P0, PT, R6, 0x4, PT ;  /* 0x000000040600780c */ /* 0x000fc40003f06270 */
[----:B------:R-:W-:Y:S01]  /*0260*/  LOP3.LUT R0, R5, 0x3e, RZ, 0xc0, !PT ;  /* 0x0000003e05007812 */ /* 0x000fe200078ec0ff */
[----:B---3--:R-:W-:Y:S01]  /*0270*/  UPRMT UR4, UR5, 0x654, UR4 ;  /* 0x0000065405047896 */ /* 0x008fe20008000004 */
[----:B------:R-:W-:Y:S02]  /*0280*/  SHF.R.U32.HI R5, RZ, 0x2, R5 ;  /* 0x00000002ff057819 */ /* 0x000fe40000011605 */
[----:B------:R-:W-:Y:S02]  /*0290*/  ISETP.LT.AND P0, PT, R7, 0x10, !P0 ;  /* 0x000000100700780c */ /* 0x000fe40004701270 */
[----:B------:R-:W-:Y:S02]  /*02a0*/  SGXT.U32 R5, R5, 0x4 ;  /* 0x000000040505781a */ /* 0x000fe40000000000 */
[----:B------:R-:W-:Y:S02]  /*02b0*/  LEA R3, R4, UR4, 0x2 ;  /* 0x0000000404037c11 */ /* 0x000fe4000f8e10ff */
[----:B------:R-:W-:Y:S01]  /*02c0*/  LEA R2, R2, UR4, 0x2 ;  /* 0x0000000402027c11 */ /* 0x000fe2000f8e10ff */
[----:B------:R-:W-:-:S05]  /*02d0*/  IMAD.IADD R0, R0, 0x1, R5 ;  /* 0x0000000100007824 */ /* 0x000fca00078e0205 */
[----:B------:R-:W-:Y:S01]  /*02e0*/  LEA R0, R0, UR4, 0x2 ;  /* 0x0000000400007c11 */ /* 0x000fe2000f8e10ff */
[----:B--2---:R1:W-:Y:S04]  /*02f0*/  STS [R3], R10 ;  /* 0x0000000a03007388 */ /* 0x0043e80000000800 */
[----:B------:R1:W-:Y:S01]  /*0300*/  STS [R2+0x10], R11 ;  /* 0x0000100b02007388 */ /* 0x0003e20000000800 */
[----:B------:R-:W-:Y:S06]  /*0310*/  BAR.SYNC.DEFER_BLOCKING 0x0 ;  /* 0x0000000000007b1d */ /* 0x000fec0000010000 */
[----:B-1----:R-:W-:Y:S05]  /*0320*/  @!P0 EXIT ;  /* 0x000000000000894d */ /* 0x002fea0003800000 */
[----:B------:R-:W-:Y:S01]  /*0330*/  LDS R4, [R0] ;  /* 0x0000000000047984 */ /* 0x000fe20000000800 */
[----:B------:R-:W0:Y:S01]  /*0340*/  LDC.64 R2, c[0x0][0x218] ;  /* 0x00008600ff027b82 */ /* 0x000e220000000a00 */
[----:B------:R-:W-:Y:S02]  /*0350*/  IMAD R7, R7, 0x4, R6 ;  /* 0x0000000407077824 */ /* 0x000fe400078e0206 */
[----:B------:R-:W1:Y:S02]  /*0360*/  LDS R5, [R0+0x4] ;  /* 0x0000040000057984 */ /* 0x000e640000000800 */
[----:B0-----:R-:W-:-:S05]  /*0370*/  IMAD.WIDE R2, R7, 0x4, R2 ;  /* 0x0000000407027825 */ /* 0x001fca00078e0202 */
[----:B-1----:R-:W-:Y:S01]  /*0380*/  STG.E.64 desc[UR6][R2.64], R4 ;  /* 0x0000000402007986 */ /* 0x002fe2000c101b06 */
[----:B------:R-:W-:Y:S05]  /*0390*/  EXIT ;  /* 0x000000000000794d */ /* 0x000fea0003800000 */
.L_x_0:
[----:B------:R-:W-:-:S00]  /*03a0*/  BRA `(.L_x_0) ;  /* 0xfffffffc00fc7947 */ /* 0x000fc0000383ffff */
[----:B------:R-:W-:-:S00]  /*03b0*/  NOP ;  /* 0x0000000000007918 */ /* 0x000fc00000000000 */
        /* <DEDUP_REMOVED lines=12> */
.L_x_1:


//--------------------- .nv.shared.triton_poi_fused_clone_0 --------------------------
	.section	.nv.shared.triton_poi_fused_clone_0,"aw",@nobits
	.sectionflags	@""
	.align	16
	.zero		1024


//--------------------- .nv.constant0.triton_poi_fused_clone_0 --------------------------
	.section	.nv.constant0.triton_poi_fused_clone_0,"a",@progbits
	.sectionflags	@""
	.align	4
.nv.constant0.triton_poi_fused_clone_0:
	.zero		552
